//
// Generated by NVIDIA NVVM Compiler
//
// Compiler Build ID: CL-36424714
// Cuda compilation tools, release 13.0, V13.0.88
// Based on NVVM 20.0.0
//

.version 9.0
.target sm_100
.address_size 64

	// .globl	_Z13smooth_globalPfS_i
.extern .shared .align 16 .b8 s[];

.visible .entry _Z13smooth_globalPfS_i(
	.param .u64 .ptr .align 1 _Z13smooth_globalPfS_i_param_0,
	.param .u64 .ptr .align 1 _Z13smooth_globalPfS_i_param_1,
	.param .u32 _Z13smooth_globalPfS_i_param_2
)
{
	.reg .pred 	%p<4>;
	.reg .b32 	%r<7>;
	.reg .b32 	%f<15>;
	.reg .b64 	%rd<13>;

	ld.param.u64 	%rd3, [_Z13smooth_globalPfS_i_param_0];
	ld.param.u64 	%rd4, [_Z13smooth_globalPfS_i_param_1];
	ld.param.u32 	%r2, [_Z13smooth_globalPfS_i_param_2];
	cvta.to.global.u64 	%rd1, %rd3;
	cvta.to.global.u64 	%rd2, %rd4;
	mov.u32 	%r3, %ctaid.x;
	mov.u32 	%r4, %ntid.x;
	mov.u32 	%r5, %tid.x;
	mad.lo.s32 	%r1, %r3, %r4, %r5;
	setp.ne.s32 	%p1, %r1, 0;
	@%p1 bra 	$L__BB0_2;
	ld.global.f32 	%f11, [%rd2];
	ld.global.f32 	%f12, [%rd2+4];
	fma.rn.f32 	%f13, %f11, 0f40000000, %f12;
	mul.f32 	%f14, %f13, 0f3E800000;
	st.global.f32 	[%rd1], %f14;
	bra.uni 	$L__BB0_6;
$L__BB0_2:
	add.s32 	%r6, %r2, -1;
	setp.ne.s32 	%p2, %r1, %r6;
	@%p2 bra 	$L__BB0_4;
	mul.wide.s32 	%rd8, %r2, 4;
	add.s64 	%rd9, %rd2, %rd8;
	ld.global.f32 	%f7, [%rd9+-8];
	mul.wide.s32 	%rd10, %r1, 4;
	add.s64 	%rd11, %rd2, %rd10;
	ld.global.f32 	%f8, [%rd11];
	fma.rn.f32 	%f9, %f8, 0f40000000, %f7;
	mul.f32 	%f10, %f9, 0f3E800000;
	add.s64 	%rd12, %rd1, %rd10;
	st.global.f32 	[%rd12], %f10;
	bra.uni 	$L__BB0_6;
$L__BB0_4:
	setp.ge.s32 	%p3, %r1, %r2;
	@%p3 bra 	$L__BB0_6;
	mul.wide.s32 	%rd5, %r1, 4;
	add.s64 	%rd6, %rd2, %rd5;
	ld.global.f32 	%f1, [%rd6+-4];
	ld.global.f32 	%f2, [%rd6];
	fma.rn.f32 	%f3, %f2, 0f40000000, %f1;
	ld.global.f32 	%f4, [%rd6+4];
	add.f32 	%f5, %f4, %f3;
	mul.f32 	%f6, %f5, 0f3E800000;
	add.s64 	%rd7, %rd1, %rd5;
	st.global.f32 	[%rd7], %f6;
$L__BB0_6:
	ret;

}
	// .globl	_Z13smooth_sharedPfS_ii
.visible .entry _Z13smooth_sharedPfS_ii(
	.param .u64 .ptr .align 1 _Z13smooth_sharedPfS_ii_param_0,
	.param .u64 .ptr .align 1 _Z13smooth_sharedPfS_ii_param_1,
	.param .u32 _Z13smooth_sharedPfS_ii_param_2,
	.param .u32 _Z13smooth_sharedPfS_ii_param_3
)
{
	.reg .pred 	%p<7>;
	.reg .b32 	%r<20>;
	.reg .b32 	%f<13>;
	.reg .b64 	%rd<13>;

	ld.param.u64 	%rd2, [_Z13smooth_sharedPfS_ii_param_0];
	ld.param.u64 	%rd3, [_Z13smooth_sharedPfS_ii_param_1];
	ld.param.u32 	%r6, [_Z13smooth_sharedPfS_ii_param_2];
	ld.param.u32 	%r7, [_Z13smooth_sharedPfS_ii_param_3];
	cvta.to.global.u64 	%rd1, %rd3;
	mov.u32 	%r8, %ctaid.x;
	mov.u32 	%r9, %ntid.x;
	mul.lo.s32 	%r1, %r8, %r9;
	mov.u32 	%r2, %tid.x;
	add.s32 	%r3, %r1, %r2;
	setp.ge.s32 	%p1, %r3, %r6;
	shl.b32 	%r10, %r2, 2;
	mov.u32 	%r11, s;
	add.s32 	%r4, %r11, %r10;
	@%p1 bra 	$L__BB1_2;
	mul.wide.s32 	%rd4, %r3, 4;
	add.s64 	%rd5, %rd1, %rd4;
	ld.global.f32 	%f3, [%rd5];
	st.shared.f32 	[%r4+4], %f3;
$L__BB1_2:
	setp.eq.s32 	%p2, %r2, 32;
	@%p2 bra 	$L__BB1_7;
	setp.ne.s32 	%p3, %r2, 0;
	@%p3 bra 	$L__BB1_10;
	setp.eq.s32 	%p5, %r1, 0;
	mov.f32 	%f12, 0f00000000;
	@%p5 bra 	$L__BB1_6;
	mul.wide.s32 	%rd8, %r1, 4;
	add.s64 	%rd9, %rd1, %rd8;
	ld.global.f32 	%f12, [%rd9+-4];
$L__BB1_6:
	st.shared.f32 	[s], %f12;
	bra.uni 	$L__BB1_10;
$L__BB1_7:
	add.s32 	%r5, %r7, %r1;
	setp.lt.s32 	%p4, %r5, %r6;
	@%p4 bra 	$L__BB1_9;
	sub.s32 	%r12, %r6, %r1;
	shl.b32 	%r13, %r12, 2;
	add.s32 	%r15, %r11, %r13;
	mov.b32 	%r16, 0;
	st.shared.u32 	[%r15+4], %r16;
	bra.uni 	$L__BB1_10;
$L__BB1_9:
	mul.wide.s32 	%rd6, %r5, 4;
	add.s64 	%rd7, %rd1, %rd6;
	ld.global.f32 	%f4, [%rd7];
	shl.b32 	%r17, %r7, 2;
	add.s32 	%r19, %r11, %r17;
	st.shared.f32 	[%r19+4], %f4;
$L__BB1_10:
	setp.ge.s32 	%p6, %r3, %r6;
	bar.sync 	0;
	@%p6 bra 	$L__BB1_12;
	ld.shared.f32 	%f6, [%r4];
	ld.shared.f32 	%f7, [%r4+4];
	fma.rn.f32 	%f8, %f7, 0f40000000, %f6;
	ld.shared.f32 	%f9, [%r4+8];
	add.f32 	%f10, %f9, %f8;
	mul.f32 	%f11, %f10, 0f3E800000;
	cvta.to.global.u64 	%rd10, %rd2;
	mul.wide.s32 	%rd11, %r3, 4;
	add.s64 	%rd12, %rd10, %rd11;
	st.global.f32 	[%rd12], %f11;
$L__BB1_12:
	ret;

}


// ===== COMPILED SASS (sm_100) =====

	.target	sm_100

	.elftype	@"ET_EXEC"


//--------------------- .note.nv.tkinfo           --------------------------
	.section	.note.nv.tkinfo,"",@"SHT_NOTE"
	.sectionflags	@"SHF_NOTE_NV_TKINFO"
	.tkinfo
        /*0018*/ 	.word	0x00000002
        /*0030*/ 	.string	""
        /*0030*/ 	.string	"ptxas"
        /*0030*/ 	.string	"Cuda compilation tools, release 13.0, V13.0.88"
        /*0030*/ 	.string	"Build cuda_13.0.r13.0/compiler.36424714_0"
        /*0030*/ 	.string	"-arch sm_100 -m 64 "



//--------------------- .note.nv.cuinfo           --------------------------
	.section	.note.nv.cuinfo,"",@"SHT_NOTE"
	.sectionflags	@"SHF_NOTE_NV_CUINFO"
        /*0018*/ 	.short	0x0002
        /*001a*/ 	.short	0x0064
        /*001c*/ 	.short	0x0082
	.zero		2


//--------------------- .nv.info                  --------------------------
	.section	.nv.info,"",@"SHT_CUDA_INFO"
	.align	4


	//----- nvinfo : EIATTR_REGCOUNT
	.align		4
        /*0000*/ 	.byte	0x04, 0x2f
        /*0002*/ 	.short	(.L_1 - .L_0)
	.align		4
.L_0:
        /*0004*/ 	.word	index@(_Z13smooth_globalPfS_i)
        /*0008*/ 	.word	0x0000000e


	//----- nvinfo : EIATTR_FRAME_SIZE
	.align		4
.L_1:
        /*000c*/ 	.byte	0x04, 0x11
        /*000e*/ 	.short	(.L_3 - .L_2)
	.align		4
.L_2:
        /*0010*/ 	.word	index@(_Z13smooth_globalPfS_i)
        /*0014*/ 	.word	0x00000000


	//----- nvinfo : EIATTR_REGCOUNT
	.align		4
.L_3:
        /*0018*/ 	.byte	0x04, 0x2f
        /*001a*/ 	.short	(.L_5 - .L_4)
	.align		4
.L_4:
        /*001c*/ 	.word	index@(_Z13smooth_sharedPfS_ii)
        /*0020*/ 	.word	0x0000000c


	//----- nvinfo : EIATTR_FRAME_SIZE
	.align		4
.L_5:
        /*0024*/ 	.byte	0x04, 0x11
        /*0026*/ 	.short	(.L_7 - .L_6)
	.align		4
.L_6:
        /*0028*/ 	.word	index@(_Z13smooth_sharedPfS_ii)
        /*002c*/ 	.word	0x00000000


	//----- nvinfo : EIATTR_MIN_STACK_SIZE
	.align		4
.L_7:
        /*0030*/ 	.byte	0x04, 0x12
        /*0032*/ 	.short	(.L_9 - .L_8)
	.align		4
.L_8:
        /*0034*/ 	.word	index@(_Z13smooth_sharedPfS_ii)
        /*0038*/ 	.word	0x00000000


	//----- nvinfo : EIATTR_MIN_STACK_SIZE
	.align		4
.L_9:
        /*003c*/ 	.byte	0x04, 0x12
        /*003e*/ 	.short	(.L_11 - .L_10)
	.align		4
.L_10:
        /*0040*/ 	.word	index@(_Z13smooth_globalPfS_i)
        /*0044*/ 	.word	0x00000000
.L_11:


//--------------------- .nv.compat                --------------------------
	.section	.nv.compat,"",@"SHT_CUDA_COMPAT_INFO"
	.align	4
        /*0000*/ 	.byte	0x02, 0x09, 0x00, 0x00, 0x02, 0x02, 0x01, 0x00, 0x02, 0x05, 0x05, 0x00, 0x03, 0x07, 0x01, 0x01
        /*0010*/ 	.byte	0x02, 0x03, 0x00, 0x00, 0x02, 0x06, 0x01, 0x00, 0x04, 0x0b, 0x08, 0x00, 0x09, 0x00, 0x00, 0x00
        /*0020*/ 	.byte	0x00, 0x00, 0x00, 0x00


//--------------------- .nv.info._Z13smooth_sharedPfS_ii --------------------------
	.section	.nv.info._Z13smooth_sharedPfS_ii,"",@"SHT_CUDA_INFO"
	.sectionflags	@""
	.align	4


	//----- nvinfo : EIATTR_CUDA_API_VERSION
	.align		4
        /*0000*/ 	.byte	0x04, 0x37
        /*0002*/ 	.short	(.L_13 - .L_12)
.L_12:
        /*0004*/ 	.word	0x00000082


	//----- nvinfo : EIATTR_KPARAM_INFO
	.align		4
.L_13:
        /*0008*/ 	.byte	0x04, 0x17
        /*000a*/ 	.short	(.L_15 - .L_14)
.L_14:
        /*000c*/ 	.word	0x00000000
        /*0010*/ 	.short	0x0003
        /*0012*/ 	.short	0x0014
        /*0014*/ 	.byte	0x00, 0xf0, 0x11, 0x00


	//----- nvinfo : EIATTR_KPARAM_INFO
	.align		4
.L_15:
        /*0018*/ 	.byte	0x04, 0x17
        /*001a*/ 	.short	(.L_17 - .L_16)
.L_16:
        /*001c*/ 	.word	0x00000000
        /*0020*/ 	.short	0x0002
        /*0022*/ 	.short	0x0010
        /*0024*/ 	.byte	0x00, 0xf0, 0x11, 0x00


	//----- nvinfo : EIATTR_KPARAM_INFO
	.align		4
.L_17:
        /*0028*/ 	.byte	0x04, 0x17
        /*002a*/ 	.short	(.L_19 - .L_18)
.L_18:
        /*002c*/ 	.word	0x00000000
        /*0030*/ 	.short	0x0001
        /*0032*/ 	.short	0x0008
        /*0034*/ 	.byte	0x00, 0xf5, 0x21, 0x00


	//----- nvinfo : EIATTR_KPARAM_INFO
	.align		4
.L_19:
        /*0038*/ 	.byte	0x04, 0x17
        /*003a*/ 	.short	(.L_21 - .L_20)
.L_20:
        /*003c*/ 	.word	0x00000000
        /*0040*/ 	.short	0x0000
        /*0042*/ 	.short	0x0000
        /*0044*/ 	.byte	0x00, 0xf5, 0x21, 0x00


	//----- nvinfo : EIATTR_SPARSE_MMA_MASK
	.align		4
.L_21:
        /*0048*/ 	.byte	0x03, 0x50
        /*004a*/ 	.short	0x0000


	//----- nvinfo : EIATTR_MAXREG_COUNT
	.align		4
        /*004c*/ 	.byte	0x03, 0x1b
        /*004e*/ 	.short	0x00ff


	//----- nvinfo : EIATTR_NUM_BARRIERS
	.align		4
        /*0050*/ 	.byte	0x02, 0x4c
        /*0052*/ 	.byte	0x01
	.zero		1


	//----- nvinfo : EIATTR_MERCURY_ISA_VERSION
	.align		4
        /*0054*/ 	.byte	0x03, 0x5f
        /*0056*/ 	.short	0x0101


	//----- nvinfo : EIATTR_VRC_CTA_INIT_COUNT
	.align		4
        /*0058*/ 	.byte	0x02, 0x4a
	.zero		1
	.zero		1


	//----- nvinfo : EIATTR_EXIT_INSTR_OFFSETS
	.align		4
        /*005c*/ 	.byte	0x04, 0x1c
        /*005e*/ 	.short	(.L_23 - .L_22)


	//   ....[0]....
.L_22:
        /*0060*/ 	.word	0x000002c0


	//   ....[1]....
        /*0064*/ 	.word	0x00000360


	//----- nvinfo : EIATTR_CRS_STACK_SIZE
	.align		4
.L_23:
        /*0068*/ 	.byte	0x04, 0x1e
        /*006a*/ 	.short	(.L_25 - .L_24)
.L_24:
        /*006c*/ 	.word	0x00000000


	//----- nvinfo : EIATTR_CBANK_PARAM_SIZE
	.align		4
.L_25:
        /*0070*/ 	.byte	0x03, 0x19
        /*0072*/ 	.short	0x0018


	//----- nvinfo : EIATTR_PARAM_CBANK
	.align		4
        /*0074*/ 	.byte	0x04, 0x0a
        /*0076*/ 	.short	(.L_27 - .L_26)
	.align		4
.L_26:
        /*0078*/ 	.word	index@(.nv.constant0._Z13smooth_sharedPfS_ii)
        /*007c*/ 	.short	0x0380
        /*007e*/ 	.short	0x0018


	//----- nvinfo : EIATTR_SW_WAR
	.align		4
.L_27:
        /*0080*/ 	.byte	0x04, 0x36
        /*0082*/ 	.short	(.L_29 - .L_28)
.L_28:
        /*0084*/ 	.word	0x00000008
.L_29:


//--------------------- .nv.info._Z13smooth_globalPfS_i --------------------------
	.section	.nv.info._Z13smooth_globalPfS_i,"",@"SHT_CUDA_INFO"
	.sectionflags	@""
	.align	4


	//----- nvinfo : EIATTR_CUDA_API_VERSION
	.align		4
        /*0000*/ 	.byte	0x04, 0x37
        /*0002*/ 	.short	(.L_31 - .L_30)
.L_30:
        /*0004*/ 	.word	0x00000082


	//----- nvinfo : EIATTR_KPARAM_INFO
	.align		4
.L_31:
        /*0008*/ 	.byte	0x04, 0x17
        /*000a*/ 	.short	(.L_33 - .L_32)
.L_32:
        /*000c*/ 	.word	0x00000000
        /*0010*/ 	.short	0x0002
        /*0012*/ 	.short	0x0010
        /*0014*/ 	.byte	0x00, 0xf0, 0x11, 0x00


	//----- nvinfo : EIATTR_KPARAM_INFO
	.align		4
.L_33:
        /*0018*/ 	.byte	0x04, 0x17
        /*001a*/ 	.short	(.L_35 - .L_34)
.L_34:
        /*001c*/ 	.word	0x00000000
        /*0020*/ 	.short	0x0001
        /*0022*/ 	.short	0x0008
        /*0024*/ 	.byte	0x00, 0xf5, 0x21, 0x00


	//----- nvinfo : EIATTR_KPARAM_INFO
	.align		4
.L_35:
        /*0028*/ 	.byte	0x04, 0x17
        /*002a*/ 	.short	(.L_37 - .L_36)
.L_36:
        /*002c*/ 	.word	0x00000000
        /*0030*/ 	.short	0x0000
        /*0032*/ 	.short	0x0000
        /*0034*/ 	.byte	0x00, 0xf5, 0x21, 0x00


	//----- nvinfo : EIATTR_SPARSE_MMA_MASK
	.align		4
.L_37:
        /*0038*/ 	.byte	0x03, 0x50
        /*003a*/ 	.short	0x0000


	//----- nvinfo : EIATTR_MAXREG_COUNT
	.align		4
        /*003c*/ 	.byte	0x03, 0x1b
        /*003e*/ 	.short	0x00ff


	//----- nvinfo : EIATTR_MERCURY_ISA_VERSION
	.align		4
        /*0040*/ 	.byte	0x03, 0x5f
        /*0042*/ 	.short	0x0101


	//----- nvinfo : EIATTR_VRC_CTA_INIT_COUNT
	.align		4
        /*0044*/ 	.byte	0x02, 0x4a
	.zero		1
	.zero		1


	//----- nvinfo : EIATTR_EXIT_INSTR_OFFSETS
	.align		4
        /*0048*/ 	.byte	0x04, 0x1c
        /*004a*/ 	.short	(.L_39 - .L_38)


	//   ....[0]....
.L_38:
        /*004c*/ 	.word	0x000000f0


	//   ....[1]....
        /*0050*/ 	.word	0x000001e0


	//   ....[2]....
        /*0054*/ 	.word	0x00000200


	//   ....[3]....
        /*0058*/ 	.word	0x000002c0


	//----- nvinfo : EIATTR_CRS_STACK_SIZE
	.align		4
.L_39:
        /*005c*/ 	.byte	0x04, 0x1e
        /*005e*/ 	.short	(.L_41 - .L_40)
.L_40:
        /*0060*/ 	.word	0x00000000


	//----- nvinfo : EIATTR_CBANK_PARAM_SIZE
	.align		4
.L_41:
        /*0064*/ 	.byte	0x03, 0x19
        /*0066*/ 	.short	0x0014


	//----- nvinfo : EIATTR_PARAM_CBANK
	.align		4
        /*0068*/ 	.byte	0x04, 0x0a
        /*006a*/ 	.short	(.L_43 - .L_42)
	.align		4
.L_42:
        /*006c*/ 	.word	index@(.nv.constant0._Z13smooth_globalPfS_i)
        /*0070*/ 	.short	0x0380
        /*0072*/ 	.short	0x0014


	//----- nvinfo : EIATTR_SW_WAR
	.align		4
.L_43:
        /*0074*/ 	.byte	0x04, 0x36
        /*0076*/ 	.short	(.L_45 - .L_44)
.L_44:
        /*0078*/ 	.word	0x00000008
.L_45:


//--------------------- .nv.callgraph             --------------------------
	.section	.nv.callgraph,"",@"SHT_CUDA_CALLGRAPH"
	.align	4
	.sectionentsize	8
	.align		4
        /*0000*/ 	.word	0x00000000
	.align		4
        /*0004*/ 	.word	0xffffffff
	.align		4
        /*0008*/ 	.word	0x00000000
	.align		4
        /*000c*/ 	.word	0xfffffffe
	.align		4
        /*0010*/ 	.word	0x00000000
	.align		4
        /*0014*/ 	.word	0xfffffffd
	.align		4
        /*0018*/ 	.word	0x00000000
	.align		4
        /*001c*/ 	.word	0xfffffffc


//--------------------- .text._Z13smooth_sharedPfS_ii --------------------------
	.section	.text._Z13smooth_sharedPfS_ii,"ax",@progbits
	.align	128
        .global         _Z13smooth_sharedPfS_ii
        .type           _Z13smooth_sharedPfS_ii,@function
        .size           _Z13smooth_sharedPfS_ii,(.L_x_8 - _Z13smooth_sharedPfS_ii)
        .other          _Z13smooth_sharedPfS_ii,@"STO_CUDA_ENTRY STV_DEFAULT"
_Z13smooth_sharedPfS_ii:
.text._Z13smooth_sharedPfS_ii:
[----:B------:R-:W-:Y:S01]  /*0000*/  LDC R1, c[0x0][0x37c] ;  /* 0x0000df00ff017b82 */ /* 0x000fe20000000800 */
[----:B------:R-:W0:Y:S07]  /*0010*/  S2R R4, SR_TID.X ;  /* 0x0000000000047919 */ /* 0x000e2e0000002100 */
[----:B------:R-:W1:Y:S01]  /*0020*/  S2UR UR4, SR_CTAID.X ;  /* 0x00000000000479c3 */ /* 0x000e620000002500 */
[----:B------:R-:W2:Y:S01]  /*0030*/  LDCU UR8, c[0x0][0x390] ;  /* 0x00007200ff0877ac */ /* 0x000ea20008000800 */
[----:B------:R-:W3:Y:S06]  /*0040*/  LDCU.64 UR6, c[0x0][0x358] ;  /* 0x00006b00ff0677ac */ /* 0x000eec0008000a00 */
[----:B------:R-:W1:Y:S02]  /*0050*/  LDC R5, c[0x0][0x360] ;  /* 0x0000d800ff057b82 */ /* 0x000e640000000800 */
[----:B-1----:R-:W-:-:S05]  /*0060*/  IMAD R5, R5, UR4, RZ ;  /* 0x0000000405057c24 */ /* 0x002fca000f8e02ff */
[----:B0-----:R-:W-:-:S04]  /*0070*/  IADD3 R7, PT, PT, R5, R4, RZ ;  /* 0x0000000405077210 */ /* 0x001fc80007ffe0ff */
[----:B--2---:R-:W-:-:S13]  /*0080*/  ISETP.GE.AND P0, PT, R7, UR8, PT ;  /* 0x0000000807007c0c */ /* 0x004fda000bf06270 */
[----:B------:R-:W0:Y:S02]  /*0090*/  @!P0 LDC.64 R2, c[0x0][0x388] ;  /* 0x0000e200ff028b82 */ /* 0x000e240000000a00 */
[----:B0-----:R-:W-:-:S06]  /*00a0*/  @!P0 IMAD.WIDE R2, R7, 0x4, R2 ;  /* 0x0000000407028825 */ /* 0x001fcc00078e0202 */
[----:B---3--:R-:W2:Y:S01]  /*00b0*/  @!P0 LDG.E R3, desc[UR6][R2.64] ;  /* 0x0000000602038981 */ /* 0x008ea2000c1e1900 */
[----:B------:R-:W0:Y:S01]  /*00c0*/  S2UR UR5, SR_CgaCtaId ;  /* 0x00000000000579c3 */ /* 0x000e220000008800 */
[----:B------:R-:W-:Y:S01]  /*00d0*/  UMOV UR4, 0x400 ;  /* 0x0000040000047882 */ /* 0x000fe20000000000 */
[----:B------:R-:W-:Y:S01]  /*00e0*/  ISETP.NE.AND P1, PT, R4, 0x20, PT ;  /* 0x000000200400780c */ /* 0x000fe20003f25270 */
[----:B------:R-:W-:Y:S01]  /*00f0*/  BSSY.RECONVERGENT B0, `(.L_x_0) ;  /* 0x000001b000007945 */ /* 0x000fe20003800200 */
[----:B0-----:R-:W-:-:S06]  /*0100*/  ULEA UR4, UR5, UR4, 0x18 ;  /* 0x0000000405047291 */ /* 0x001fcc000f8ec0ff */
[----:B------:R-:W-:-:S05]  /*0110*/  LEA R0, R4, UR4, 0x2 ;  /* 0x0000000404007c11 */ /* 0x000fca000f8e10ff */
[----:B--2---:R0:W-:Y:S01]  /*0120*/  @!P0 STS [R0+0x4], R3 ;  /* 0x0000040300008388 */ /* 0x0041e20000000800 */
[----:B------:R-:W-:Y:S05]  /*0130*/  @!P1 BRA `(.L_x_1) ;  /* 0x0000000000289947 */ /* 0x000fea0003800000 */
[----:B------:R-:W-:-:S13]  /*0140*/  ISETP.NE.AND P1, PT, R4, RZ, PT ;  /* 0x000000ff0400720c */ /* 0x000fda0003f25270 */
[----:B------:R-:W-:Y:S05]  /*0150*/  @P1 BRA `(.L_x_2) ;  /* 0x0000000000501947 */ /* 0x000fea0003800000 */
[----:B------:R-:W-:Y:S01]  /*0160*/  ISETP.NE.AND P1, PT, R5, RZ, PT ;  /* 0x000000ff0500720c */ /* 0x000fe20003f25270 */
[----:B------:R-:W-:-:S12]  /*0170*/  HFMA2 R2, -RZ, RZ, 0, 0 ;  /* 0x00000000ff027431 */ /* 0x000fd800000001ff */
[----:B------:R-:W-:Y:S05]  /*0180*/  @!P1 BRA `(.L_x_3) ;  /* 0x00000000000c9947 */ /* 0x000fea0003800000 */
[----:B0-----:R-:W0:Y:S02]  /*0190*/  LDC.64 R2, c[0x0][0x388] ;  /* 0x0000e200ff027b82 */ /* 0x001e240000000a00 */
[----:B0-----:R-:W-:-:S06]  /*01a0*/  IMAD.WIDE R2, R5, 0x4, R2 ;  /* 0x0000000405027825 */ /* 0x001fcc00078e0202 */
[----:B------:R1:W5:Y:S02]  /*01b0*/  LDG.E R2, desc[UR6][R2.64+-0x4] ;  /* 0xfffffc0602027981 */ /* 0x000364000c1e1900 */
.L_x_3:
[----:B-----5:R2:W-:Y:S01]  /*01c0*/  STS [UR4], R2 ;  /* 0x00000002ff007988 */ /* 0x0205e20008000804 */
[----:B------:R-:W-:Y:S05]  /*01d0*/  BRA `(.L_x_2) ;  /* 0x0000000000307947 */ /* 0x000fea0003800000 */
.L_x_1:
[----:B------:R-:W1:Y:S02]  /*01e0*/  LDCU UR5, c[0x0][0x394] ;  /* 0x00007280ff0577ac */ /* 0x000e640008000800 */
[----:B-1----:R-:W-:-:S04]  /*01f0*/  IADD3 R9, PT, PT, R5, UR5, RZ ;  /* 0x0000000505097c10 */ /* 0x002fc8000fffe0ff */
[----:B------:R-:W-:-:S13]  /*0200*/  ISETP.GE.AND P1, PT, R9, UR8, PT ;  /* 0x0000000809007c0c */ /* 0x000fda000bf26270 */
[----:B------:R-:W-:-:S04]  /*0210*/  @P1 IADD3 R5, PT, PT, -R5, UR8, RZ ;  /* 0x0000000805051c10 */ /* 0x000fc8000fffe1ff */
[----:B------:R-:W-:-:S05]  /*0220*/  @P1 LEA R5, R5, UR4, 0x2 ;  /* 0x0000000405051c11 */ /* 0x000fca000f8e10ff */
[----:B------:R3:W-:Y:S01]  /*0230*/  @P1 STS [R5+0x4], RZ ;  /* 0x000004ff05001388 */ /* 0x0007e20000000800 */
[----:B------:R-:W-:Y:S05]  /*0240*/  @P1 BRA `(.L_x_2) ;  /* 0x0000000000141947 */ /* 0x000fea0003800000 */
[----:B0-----:R-:W0:Y:S02]  /*0250*/  LDC.64 R2, c[0x0][0x388] ;  /* 0x0000e200ff027b82 */ /* 0x001e240000000a00 */
[----:B0-----:R-:W-:-:S06]  /*0260*/  IMAD.WIDE R2, R9, 0x4, R2 ;  /* 0x0000000409027825 */ /* 0x001fcc00078e0202 */
[----:B------:R-:W2:Y:S01]  /*0270*/  LDG.E R2, desc[UR6][R2.64] ;  /* 0x0000000602027981 */ /* 0x000ea2000c1e1900 */
[----:B------:R-:W-:-:S09]  /*0280*/  ULEA UR5, UR5, UR4, 0x2 ;  /* 0x0000000405057291 */ /* 0x000fd2000f8e10ff */
[----:B--2---:R4:W-:Y:S03]  /*0290*/  STS [UR5+0x4], R2 ;  /* 0x00000402ff007988 */ /* 0x0049e60008000805 */
.L_x_2:
[----:B------:R-:W-:Y:S05]  /*02a0*/  BSYNC.RECONVERGENT B0 ;  /* 0x0000000000007941 */ /* 0x000fea0003800200 */
.L_x_0:
[----:B------:R-:W-:Y:S06]  /*02b0*/  BAR.SYNC.DEFER_BLOCKING 0x0 ;  /* 0x0000000000007b1d */ /* 0x000fec0000010000 */
[----:B------:R-:W-:Y:S05]  /*02c0*/  @P0 EXIT ;  /* 0x000000000000094d */ /* 0x000fea0003800000 */
[----:B------:R-:W-:Y:S01]  /*02d0*/  LDS R4, [R0] ;  /* 0x0000000000047984 */ /* 0x000fe20000000800 */
[----:B012-4-:R-:W0:Y:S03]  /*02e0*/  LDC.64 R2, c[0x0][0x380] ;  /* 0x0000e000ff027b82 */ /* 0x017e260000000a00 */
[----:B---3--:R-:W1:Y:S04]  /*02f0*/  LDS R5, [R0+0x4] ;  /* 0x0000040000057984 */ /* 0x008e680000000800 */
[----:B------:R-:W2:Y:S01]  /*0300*/  LDS R9, [R0+0x8] ;  /* 0x0000080000097984 */ /* 0x000ea20000000800 */
[----:B0-----:R-:W-:-:S04]  /*0310*/  IMAD.WIDE R2, R7, 0x4, R2 ;  /* 0x0000000407027825 */ /* 0x001fc800078e0202 */
[----:B-1----:R-:W-:-:S04]  /*0320*/  FFMA R4, R5, 2, R4 ;  /* 0x4000000005047823 */ /* 0x002fc80000000004 */
[----:B--2---:R-:W-:-:S04]  /*0330*/  FADD R4, R4, R9 ;  /* 0x0000000904047221 */ /* 0x004fc80000000000 */
[----:B------:R-:W-:-:S05]  /*0340*/  FMUL R5, R4, 0.25 ;  /* 0x3e80000004057820 */ /* 0x000fca0000400000 */
[----:B------:R-:W-:Y:S01]  /*0350*/  STG.E desc[UR6][R2.64], R5 ;  /* 0x0000000502007986 */ /* 0x000fe2000c101906 */
[----:B------:R-:W-:Y:S05]  /*0360*/  EXIT ;  /* 0x000000000000794d */ /* 0x000fea0003800000 */
.L_x_4:
[----:B------:R-:W-:-:S00]  /*0370*/  BRA `(.L_x_4) ;  /* 0xfffffffc00fc7947 */ /* 0x000fc0000383ffff */
[----:B------:R-:W-:-:S00]  /*0380*/  NOP ;  /* 0x0000000000007918 */ /* 0x000fc00000000000 */
[----:B------:R-:W-:-:S00]  /*0390*/  NOP ;  /* 0x0000000000007918 */ /* 0x000fc00000000000 */
[----:B------:R-:W-:-:S00]  /*03a0*/  NOP ;  /* 0x0000000000007918 */ /* 0x000fc00000000000 */
[----:B------:R-:W-:-:S00]  /*03b0*/  NOP ;  /* 0x0000000000007918 */ /* 0x000fc00000000000 */
[----:B------:R-:W-:-:S00]  /*03c0*/  NOP ;  /* 0x0000000000007918 */ /* 0x000fc00000000000 */
[----:B------:R-:W-:-:S00]  /*03d0*/  NOP ;  /* 0x0000000000007918 */ /* 0x000fc00000000000 */
[----:B------:R-:W-:-:S00]  /*03e0*/  NOP ;  /* 0x0000000000007918 */ /* 0x000fc00000000000 */
[----:B------:R-:W-:-:S00]  /*03f0*/  NOP ;  /* 0x0000000000007918 */ /* 0x000fc00000000000 */
.L_x_8:


//--------------------- .text._Z13smooth_globalPfS_i --------------------------
	.section	.text._Z13smooth_globalPfS_i,"ax",@progbits
	.align	128
        .global         _Z13smooth_globalPfS_i
        .type           _Z13smooth_globalPfS_i,@function
        .size           _Z13smooth_globalPfS_i,(.L_x_9 - _Z13smooth_globalPfS_i)
        .other          _Z13smooth_globalPfS_i,@"STO_CUDA_ENTRY STV_DEFAULT"
_Z13smooth_globalPfS_i:
.text._Z13smooth_globalPfS_i:
[----:B------:R-:W-:Y:S01]  /*0000*/  LDC R1, c[0x0][0x37c] ;  /* 0x0000df00ff017b82 */ /* 0x000fe20000000800 */
[----:B------:R-:W0:Y:S07]  /*0010*/  S2R R0, SR_TID.X ;  /* 0x0000000000007919 */ /* 0x000e2e0000002100 */
[----:B------:R-:W0:Y:S08]  /*0020*/  S2UR UR4, SR_CTAID.X ;  /* 0x00000000000479c3 */ /* 0x000e300000002500 */
[----:B------:R-:W0:Y:S02]  /*0030*/  LDC R9, c[0x0][0x360] ;  /* 0x0000d800ff097b82 */ /* 0x000e240000000800 */
[----:B0-----:R-:W-:Y:S01]  /*0040*/  IMAD R9, R9, UR4, R0 ;  /* 0x0000000409097c24 */ /* 0x001fe2000f8e0200 */
[----:B------:R-:W0:Y:S04]  /*0050*/  LDCU.64 UR4, c[0x0][0x358] ;  /* 0x00006b00ff0477ac */ /* 0x000e280008000a00 */
[----:B------:R-:W-:-:S13]  /*0060*/  ISETP.NE.AND P0, PT, R9, RZ, PT ;  /* 0x000000ff0900720c */ /* 0x000fda0003f05270 */
[----:B------:R-:W-:Y:S05]  /*0070*/  @P0 BRA `(.L_x_5) ;  /* 0x0000000000200947 */ /* 0x000fea0003800000 */
[----:B------:R-:W0:Y:S02]  /*0080*/  LDC.64 R2, c[0x0][0x388] ;  /* 0x0000e200ff027b82 */ /* 0x000e240000000a00 */
[----:B0-----:R-:W2:Y:S04]  /*0090*/  LDG.E R0, desc[UR4][R2.64] ;  /* 0x0000000402007981 */ /* 0x001ea8000c1e1900 */
[----:B------:R-:W2:Y:S02]  /*00a0*/  LDG.E R7, desc[UR4][R2.64+0x4] ;  /* 0x0000040402077981 */ /* 0x000ea4000c1e1900 */
[----:B------:R-:W0:Y:S01]  /*00b0*/  LDC.64 R4, c[0x0][0x380] ;  /* 0x0000e000ff047b82 */ /* 0x000e220000000a00 */
[----:B--2---:R-:W-:-:S04]  /*00c0*/  FFMA R0, R0, 2, R7 ;  /* 0x4000000000007823 */ /* 0x004fc80000000007 */
[----:B------:R-:W-:-:S05]  /*00d0*/  FMUL R7, R0, 0.25 ;  /* 0x3e80000000077820 */ /* 0x000fca0000400000 */
[----:B0-----:R-:W-:Y:S01]  /*00e0*/  STG.E desc[UR4][R4.64], R7 ;  /* 0x0000000704007986 */ /* 0x001fe2000c101904 */
[----:B------:R-:W-:Y:S05]  /*00f0*/  EXIT ;  /* 0x000000000000794d */ /* 0x000fea0003800000 */
.L_x_5:
[----:B------:R-:W1:Y:S02]  /*0100*/  LDC R2, c[0x0][0x390] ;  /* 0x0000e400ff027b82 */ /* 0x000e640000000800 */
[----:B-1----:R-:W-:-:S04]  /*0110*/  IADD3 R0, PT, PT, R2, -0x1, RZ ;  /* 0xffffffff02007810 */ /* 0x002fc80007ffe0ff */
[----:B------:R-:W-:-:S13]  /*0120*/  ISETP.NE.AND P0, PT, R9, R0, PT ;  /* 0x000000000900720c */ /* 0x000fda0003f05270 */
[----:B------:R-:W-:Y:S05]  /*0130*/  @P0 BRA `(.L_x_6) ;  /* 0x00000000002c0947 */ /* 0x000fea0003800000 */
[----:B------:R-:W1:Y:S08]  /*0140*/  LDC.64 R4, c[0x0][0x388] ;  /* 0x0000e200ff047b82 */ /* 0x000e700000000a00 */
[----:B------:R-:W2:Y:S01]  /*0150*/  LDC.64 R6, c[0x0][0x380] ;  /* 0x0000e000ff067b82 */ /* 0x000ea20000000a00 */
[----:B-1----:R-:W-:-:S04]  /*0160*/  IMAD.WIDE R2, R2, 0x4, R4 ;  /* 0x0000000402027825 */ /* 0x002fc800078e0204 */
[C---:B------:R-:W-:Y:S02]  /*0170*/  IMAD.WIDE R4, R9.reuse, 0x4, R4 ;  /* 0x0000000409047825 */ /* 0x040fe400078e0204 */
[----:B0-----:R-:W3:Y:S04]  /*0180*/  LDG.E R2, desc[UR4][R2.64+-0x8] ;  /* 0xfffff80402027981 */ /* 0x001ee8000c1e1900 */
[----:B------:R-:W3:Y:S01]  /*0190*/  LDG.E R5, desc[UR4][R4.64] ;  /* 0x0000000404057981 */ /* 0x000ee2000c1e1900 */
[----:B--2---:R-:W-:-:S04]  /*01a0*/  IMAD.WIDE R6, R9, 0x4, R6 ;  /* 0x0000000409067825 */ /* 0x004fc800078e0206 */
[----:B---3--:R-:W-:-:S04]  /*01b0*/  FFMA R0, R5, 2, R2 ;  /* 0x4000000005007823 */ /* 0x008fc80000000002 */
[----:B------:R-:W-:-:S05]  /*01c0*/  FMUL R9, R0, 0.25 ;  /* 0x3e80000000097820 */ /* 0x000fca0000400000 */
[----:B------:R-:W-:Y:S01]  /*01d0*/  STG.E desc[UR4][R6.64], R9 ;  /* 0x0000000906007986 */ /* 0x000fe2000c101904 */
[----:B------:R-:W-:Y:S05]  /*01e0*/  EXIT ;  /* 0x000000000000794d */ /* 0x000fea0003800000 */
.L_x_6:
[----:B------:R-:W-:-:S13]  /*01f0*/  ISETP.GE.AND P0, PT, R9, R2, PT ;  /* 0x000000020900720c */ /* 0x000fda0003f06270 */
[----:B0-----:R-:W-:Y:S05]  /*0200*/  @P0 EXIT ;  /* 0x000000000000094d */ /* 0x001fea0003800000 */
[----:B------:R-:W0:Y:S08]  /*0210*/  LDC.64 R2, c[0x0][0x388] ;  /* 0x0000e200ff027b82 */ /* 0x000e300000000a00 */
[----:B------:R-:W1:Y:S01]  /*0220*/  LDC.64 R4, c[0x0][0x380] ;  /* 0x0000e000ff047b82 */ /* 0x000e620000000a00 */
[----:B0-----:R-:W-:-:S05]  /*0230*/  IMAD.WIDE R2, R9, 0x4, R2 ;  /* 0x0000000409027825 */ /* 0x001fca00078e0202 */
[----:B------:R-:W2:Y:S04]  /*0240*/  LDG.E R0, desc[UR4][R2.64+-0x4] ;  /* 0xfffffc0402007981 */ /* 0x000ea8000c1e1900 */
[----:B------:R-:W2:Y:S04]  /*0250*/  LDG.E R7, desc[UR4][R2.64] ;  /* 0x0000000402077981 */ /* 0x000ea8000c1e1900 */
[----:B------:R-:W3:Y:S01]  /*0260*/  LDG.E R11, desc[UR4][R2.64+0x4] ;  /* 0x00000404020b7981 */ /* 0x000ee2000c1e1900 */
[----:B-1----:R-:W-:-:S04]  /*0270*/  IMAD.WIDE R4, R9, 0x4, R4 ;  /* 0x0000000409047825 */ /* 0x002fc800078e0204 */
[----:B--2---:R-:W-:-:S04]  /*0280*/  FFMA R0, R7, 2, R0 ;  /* 0x4000000007007823 */ /* 0x004fc80000000000 */
[----:B---3--:R-:W-:-:S04]  /*0290*/  FADD R0, R0, R11 ;  /* 0x0000000b00007221 */ /* 0x008fc80000000000 */
[----:B------:R-:W-:-:S05]  /*02a0*/  FMUL R7, R0, 0.25 ;  /* 0x3e80000000077820 */ /* 0x000fca0000400000 */
[----:B------:R-:W-:Y:S01]  /*02b0*/  STG.E desc[UR4][R4.64], R7 ;  /* 0x0000000704007986 */ /* 0x000fe2000c101904 */
[----:B------:R-:W-:Y:S05]  /*02c0*/  EXIT ;  /* 0x000000000000794d */ /* 0x000fea0003800000 */
.L_x_7:
        /* <DEDUP_REMOVED lines=11> */
.L_x_9:


//--------------------- .nv.shared._Z13smooth_sharedPfS_ii --------------------------
	.section	.nv.shared._Z13smooth_sharedPfS_ii,"aw",@nobits
	.sectionflags	@""
	.align	16
	.zero		1024


//--------------------- .nv.shared.reserved.0     --------------------------
	.section	.nv.shared.reserved.0,"aw",@nobits
	.weak		__nv_reservedSMEM_offset_0_alias
	.size		__nv_reservedSMEM_offset_0_alias, 0, 64
	.other		__nv_reservedSMEM_offset_0_alias,@"STO_CUDA_RESERVED_SHARED STV_DEFAULT"
__nv_reservedSMEM_offset_0_alias:
	.zero		0
	.zero		64


//--------------------- .nv.shared._Z13smooth_globalPfS_i --------------------------
	.section	.nv.shared._Z13smooth_globalPfS_i,"aw",@nobits
	.sectionflags	@""
	.align	16
	.zero		1024


//--------------------- .nv.constant0._Z13smooth_sharedPfS_ii --------------------------
	.section	.nv.constant0._Z13smooth_sharedPfS_ii,"a",@progbits
	.sectionflags	@""
	.align	4
.nv.constant0._Z13smooth_sharedPfS_ii:
	.zero		920


//--------------------- .nv.constant0._Z13smooth_globalPfS_i --------------------------
	.section	.nv.constant0._Z13smooth_globalPfS_i,"a",@progbits
	.sectionflags	@""
	.align	4
.nv.constant0._Z13smooth_globalPfS_i:
	.zero		916


//--------------------- SYMBOLS --------------------------

	.type		.nv.reservedSmem.offset0,@object
	.size		.nv.reservedSmem.offset0,0x4
	.type		.nv.reservedSmem.cap,@object
	.size		.nv.reservedSmem.cap,0x4
